//
// Generated by NVIDIA NVVM Compiler
//
// Compiler Build ID: CL-36424714
// Cuda compilation tools, release 13.0, V13.0.88
// Based on NVVM 20.0.0
//

.version 9.0
.target sm_100
.address_size 64

	// .globl	_Z10testKernelmPf

.visible .entry _Z10testKernelmPf(
	.param .u64 _Z10testKernelmPf_param_0,
	.param .u64 .ptr .align 1 _Z10testKernelmPf_param_1
)
{
	.reg .pred 	%p<3>;
	.reg .b32 	%r<5>;
	.reg .b32 	%f<3>;
	.reg .b64 	%rd<11>;

	ld.param.u64 	%rd3, [_Z10testKernelmPf_param_0];
	ld.param.u64 	%rd4, [_Z10testKernelmPf_param_1];
	// begin inline asm
	mov.u64 	%rd5, %clock64;
	// end inline asm
$L__BB0_1:
	// begin inline asm
	mov.u64 	%rd6, %clock64;
	// end inline asm
	sub.s64 	%rd7, %rd6, %rd5;
	setp.lt.s64 	%p1, %rd7, 100000;
	@%p1 bra 	$L__BB0_1;
	mov.u32 	%r1, %ctaid.x;
	mov.u32 	%r2, %ntid.x;
	mov.u32 	%r3, %tid.x;
	mad.lo.s32 	%r4, %r1, %r2, %r3;
	cvt.s64.s32 	%rd2, %r4;
	setp.le.u64 	%p2, %rd3, %rd2;
	@%p2 bra 	$L__BB0_4;
	cvta.to.global.u64 	%rd8, %rd4;
	shl.b64 	%rd9, %rd2, 2;
	add.s64 	%rd10, %rd8, %rd9;
	ld.global.f32 	%f1, [%rd10];
	mul.f32 	%f2, %f1, %f1;
	st.global.f32 	[%rd10], %f2;
$L__BB0_4:
	ret;

}


// ===== COMPILED SASS (sm_100) =====

	.target	sm_100

	.elftype	@"ET_EXEC"


//--------------------- .note.nv.tkinfo           --------------------------
	.section	.note.nv.tkinfo,"",@"SHT_NOTE"
	.sectionflags	@"SHF_NOTE_NV_TKINFO"
	.tkinfo
        /*0018*/ 	.word	0x00000002
        /*0030*/ 	.string	""
        /*0030*/ 	.string	"ptxas"
        /*0030*/ 	.string	"Cuda compilation tools, release 13.0, V13.0.88"
        /*0030*/ 	.string	"Build cuda_13.0.r13.0/compiler.36424714_0"
        /*0030*/ 	.string	"-arch sm_100 -m 64 "



//--------------------- .note.nv.cuinfo           --------------------------
	.section	.note.nv.cuinfo,"",@"SHT_NOTE"
	.sectionflags	@"SHF_NOTE_NV_CUINFO"
        /*0018*/ 	.short	0x0002
        /*001a*/ 	.short	0x0064
        /*001c*/ 	.short	0x0082
	.zero		2


//--------------------- .nv.info                  --------------------------
	.section	.nv.info,"",@"SHT_CUDA_INFO"
	.align	4


	//----- nvinfo : EIATTR_REGCOUNT
	.align		4
        /*0000*/ 	.byte	0x04, 0x2f
        /*0002*/ 	.short	(.L_1 - .L_0)
	.align		4
.L_0:
        /*0004*/ 	.word	index@(_Z10testKernelmPf)
        /*0008*/ 	.word	0x00000008


	//----- nvinfo : EIATTR_FRAME_SIZE
	.align		4
.L_1:
        /*000c*/ 	.byte	0x04, 0x11
        /*000e*/ 	.short	(.L_3 - .L_2)
	.align		4
.L_2:
        /*0010*/ 	.word	index@(_Z10testKernelmPf)
        /*0014*/ 	.word	0x00000000


	//----- nvinfo : EIATTR_MIN_STACK_SIZE
	.align		4
.L_3:
        /*0018*/ 	.byte	0x04, 0x12
        /*001a*/ 	.short	(.L_5 - .L_4)
	.align		4
.L_4:
        /*001c*/ 	.word	index@(_Z10testKernelmPf)
        /*0020*/ 	.word	0x00000000
.L_5:


//--------------------- .nv.compat                --------------------------
	.section	.nv.compat,"",@"SHT_CUDA_COMPAT_INFO"
	.align	4
        /*0000*/ 	.byte	0x02, 0x09, 0x00, 0x00, 0x02, 0x02, 0x01, 0x00, 0x02, 0x05, 0x05, 0x00, 0x03, 0x07, 0x01, 0x01
        /*0010*/ 	.byte	0x02, 0x03, 0x00, 0x00, 0x02, 0x06, 0x01, 0x00, 0x04, 0x0b, 0x08, 0x00, 0x09, 0x00, 0x00, 0x00
        /*0020*/ 	.byte	0x00, 0x00, 0x00, 0x00


//--------------------- .nv.info._Z10testKernelmPf --------------------------
	.section	.nv.info._Z10testKernelmPf,"",@"SHT_CUDA_INFO"
	.sectionflags	@""
	.align	4


	//----- nvinfo : EIATTR_CUDA_API_VERSION
	.align		4
        /*0000*/ 	.byte	0x04, 0x37
        /*0002*/ 	.short	(.L_7 - .L_6)
.L_6:
        /*0004*/ 	.word	0x00000082


	//----- nvinfo : EIATTR_KPARAM_INFO
	.align		4
.L_7:
        /*0008*/ 	.byte	0x04, 0x17
        /*000a*/ 	.short	(.L_9 - .L_8)
.L_8:
        /*000c*/ 	.word	0x00000000
        /*0010*/ 	.short	0x0001
        /*0012*/ 	.short	0x0008
        /*0014*/ 	.byte	0x00, 0xf5, 0x21, 0x00


	//----- nvinfo : EIATTR_KPARAM_INFO
	.align		4
.L_9:
        /*0018*/ 	.byte	0x04, 0x17
        /*001a*/ 	.short	(.L_11 - .L_10)
.L_10:
        /*001c*/ 	.word	0x00000000
        /*0020*/ 	.short	0x0000
        /*0022*/ 	.short	0x0000
        /*0024*/ 	.byte	0x00, 0xf0, 0x21, 0x00


	//----- nvinfo : EIATTR_SPARSE_MMA_MASK
	.align		4
.L_11:
        /*0028*/ 	.byte	0x03, 0x50
        /*002a*/ 	.short	0x0000


	//----- nvinfo : EIATTR_MAXREG_COUNT
	.align		4
        /*002c*/ 	.byte	0x03, 0x1b
        /*002e*/ 	.short	0x00ff


	//----- nvinfo : EIATTR_MERCURY_ISA_VERSION
	.align		4
        /*0030*/ 	.byte	0x03, 0x5f
        /*0032*/ 	.short	0x0101


	//----- nvinfo : EIATTR_VRC_CTA_INIT_COUNT
	.align		4
        /*0034*/ 	.byte	0x02, 0x4a
	.zero		1
	.zero		1


	//----- nvinfo : EIATTR_EXIT_INSTR_OFFSETS
	.align		4
        /*0038*/ 	.byte	0x04, 0x1c
        /*003a*/ 	.short	(.L_13 - .L_12)


	//   ....[0]....
.L_12:
        /*003c*/ 	.word	0x00000100


	//   ....[1]....
        /*0040*/ 	.word	0x00000180


	//----- nvinfo : EIATTR_CBANK_PARAM_SIZE
	.align		4
.L_13:
        /*0044*/ 	.byte	0x03, 0x19
        /*0046*/ 	.short	0x0010


	//----- nvinfo : EIATTR_PARAM_CBANK
	.align		4
        /*0048*/ 	.byte	0x04, 0x0a
        /*004a*/ 	.short	(.L_15 - .L_14)
	.align		4
.L_14:
        /*004c*/ 	.word	index@(.nv.constant0._Z10testKernelmPf)
        /*0050*/ 	.short	0x0380
        /*0052*/ 	.short	0x0010


	//----- nvinfo : EIATTR_SW_WAR
	.align		4
.L_15:
        /*0054*/ 	.byte	0x04, 0x36
        /*0056*/ 	.short	(.L_17 - .L_16)
.L_16:
        /*0058*/ 	.word	0x00000008
.L_17:


//--------------------- .nv.callgraph             --------------------------
	.section	.nv.callgraph,"",@"SHT_CUDA_CALLGRAPH"
	.align	4
	.sectionentsize	8
	.align		4
        /*0000*/ 	.word	0x00000000
	.align		4
        /*0004*/ 	.word	0xffffffff
	.align		4
        /*0008*/ 	.word	0x00000000
	.align		4
        /*000c*/ 	.word	0xfffffffe
	.align		4
        /*0010*/ 	.word	0x00000000
	.align		4
        /*0014*/ 	.word	0xfffffffd
	.align		4
        /*0018*/ 	.word	0x00000000
	.align		4
        /*001c*/ 	.word	0xfffffffc


//--------------------- .text._Z10testKernelmPf   --------------------------
	.section	.text._Z10testKernelmPf,"ax",@progbits
	.align	128
        .global         _Z10testKernelmPf
        .type           _Z10testKernelmPf,@function
        .size           _Z10testKernelmPf,(.L_x_2 - _Z10testKernelmPf)
        .other          _Z10testKernelmPf,@"STO_CUDA_ENTRY STV_DEFAULT"
_Z10testKernelmPf:
.text._Z10testKernelmPf:
[----:B------:R-:W-:Y:S01]  /*0000*/  LDC R1, c[0x0][0x37c] ;  /* 0x0000df00ff017b82 */ /* 0x000fe20000000800 */
[----:B------:R-:W-:-:S07]  /*0010*/  CS2R R2, SR_CLOCKLO ;  /* 0x0000000000027805 */ /* 0x000fce0000015000 */
.L_x_0:
[----:B------:R-:W-:-:S06]  /*0020*/  CS2R R4, SR_CLOCKLO ;  /* 0x0000000000047805 */ /* 0x000fcc0000015000 */
[----:B------:R-:W-:-:S05]  /*0030*/  IADD3 R0, P0, PT, -R2, R4, RZ ;  /* 0x0000000402007210 */ /* 0x000fca0007f1e1ff */
[----:B------:R-:W-:Y:S01]  /*0040*/  IMAD.X R4, R5, 0x1, ~R3, P0 ;  /* 0x0000000105047824 */ /* 0x000fe200000e0e03 */
[----:B------:R-:W-:-:S04]  /*0050*/  ISETP.GE.U32.AND P0, PT, R0, 0x186a0, PT ;  /* 0x000186a00000780c */ /* 0x000fc80003f06070 */
[----:B------:R-:W-:-:S13]  /*0060*/  ISETP.GE.AND.EX P0, PT, R4, RZ, PT, P0 ;  /* 0x000000ff0400720c */ /* 0x000fda0003f06300 */
[----:B------:R-:W-:Y:S05]  /*0070*/  @!P0 BRA `(.L_x_0) ;  /* 0xfffffffc00e88947 */ /* 0x000fea000383ffff */
[----:B------:R-:W0:Y:S01]  /*0080*/  S2R R3, SR_TID.X ;  /* 0x0000000000037919 */ /* 0x000e220000002100 */
[----:B------:R-:W0:Y:S01]  /*0090*/  S2UR UR4, SR_CTAID.X ;  /* 0x00000000000479c3 */ /* 0x000e220000002500 */
[----:B------:R-:W1:Y:S07]  /*00a0*/  LDCU.64 UR6, c[0x0][0x380] ;  /* 0x00007000ff0677ac */ /* 0x000e6e0008000a00 */
[----:B------:R-:W0:Y:S02]  /*00b0*/  LDC R0, c[0x0][0x360] ;  /* 0x0000d800ff007b82 */ /* 0x000e240000000800 */
[----:B0-----:R-:W-:-:S05]  /*00c0*/  IMAD R0, R0, UR4, R3 ;  /* 0x0000000400007c24 */ /* 0x001fca000f8e0203 */
[----:B-1----:R-:W-:Y:S02]  /*00d0*/  ISETP.GE.U32.AND P0, PT, R0, UR6, PT ;  /* 0x0000000600007c0c */ /* 0x002fe4000bf06070 */
[----:B------:R-:W-:-:S04]  /*00e0*/  SHF.R.S32.HI R3, RZ, 0x1f, R0 ;  /* 0x0000001fff037819 */ /* 0x000fc80000011400 */
[----:B------:R-:W-:-:S13]  /*00f0*/  ISETP.GE.U32.AND.EX P0, PT, R3, UR7, PT, P0 ;  /* 0x0000000703007c0c */ /* 0x000fda000bf06100 */
[----:B------:R-:W-:Y:S05]  /*0100*/  @P0 EXIT ;  /* 0x000000000000094d */ /* 0x000fea0003800000 */
[----:B------:R-:W0:Y:S01]  /*0110*/  LDCU.64 UR6, c[0x0][0x388] ;  /* 0x00007100ff0677ac */ /* 0x000e220008000a00 */
[----:B------:R-:W1:Y:S01]  /*0120*/  LDCU.64 UR4, c[0x0][0x358] ;  /* 0x00006b00ff0477ac */ /* 0x000e620008000a00 */
[----:B0-----:R-:W-:-:S04]  /*0130*/  LEA R2, P0, R0, UR6, 0x2 ;  /* 0x0000000600027c11 */ /* 0x001fc8000f8010ff */
[----:B------:R-:W-:-:S05]  /*0140*/  LEA.HI.X R3, R0, UR7, R3, 0x2, P0 ;  /* 0x0000000700037c11 */ /* 0x000fca00080f1403 */
[----:B-1----:R-:W2:Y:S02]  /*0150*/  LDG.E R0, desc[UR4][R2.64] ;  /* 0x0000000402007981 */ /* 0x002ea4000c1e1900 */
[----:B--2---:R-:W-:-:S05]  /*0160*/  FMUL R5, R0, R0 ;  /* 0x0000000000057220 */ /* 0x004fca0000400000 */
[----:B------:R-:W-:Y:S01]  /*0170*/  STG.E desc[UR4][R2.64], R5 ;  /* 0x0000000502007986 */ /* 0x000fe2000c101904 */
[----:B------:R-:W-:Y:S05]  /*0180*/  EXIT ;  /* 0x000000000000794d */ /* 0x000fea0003800000 */
.L_x_1:
[----:B------:R-:W-:-:S00]  /*0190*/  BRA `(.L_x_1) ;  /* 0xfffffffc00fc7947 */ /* 0x000fc0000383ffff */
[----:B------:R-:W-:-:S00]  /*01a0*/  NOP ;  /* 0x0000000000007918 */ /* 0x000fc00000000000 */
        /* <DEDUP_REMOVED lines=13> */
.L_x_2:


//--------------------- .nv.shared.reserved.0     --------------------------
	.section	.nv.shared.reserved.0,"aw",@nobits
	.weak		__nv_reservedSMEM_offset_0_alias
	.size		__nv_reservedSMEM_offset_0_alias, 0, 64
	.other		__nv_reservedSMEM_offset_0_alias,@"STO_CUDA_RESERVED_SHARED STV_DEFAULT"
__nv_reservedSMEM_offset_0_alias:
	.zero		0
	.zero		64


//--------------------- .nv.constant0._Z10testKernelmPf --------------------------
	.section	.nv.constant0._Z10testKernelmPf,"a",@progbits
	.sectionflags	@""
	.align	4
.nv.constant0._Z10testKernelmPf:
	.zero		912


//--------------------- SYMBOLS --------------------------

	.type		.nv.reservedSmem.offset0,@object
	.size		.nv.reservedSmem.offset0,0x4
